//
// Generated by NVIDIA NVVM Compiler
//
// Compiler Build ID: CL-36424714
// Cuda compilation tools, release 13.0, V13.0.88
// Based on NVVM 20.0.0
//

.version 9.0
.target sm_100
.address_size 64

	// .globl	_Z6arrmulPiS_S_

.visible .entry _Z6arrmulPiS_S_(
	.param .u64 .ptr .align 1 _Z6arrmulPiS_S__param_0,
	.param .u64 .ptr .align 1 _Z6arrmulPiS_S__param_1,
	.param .u64 .ptr .align 1 _Z6arrmulPiS_S__param_2
)
{
	.reg .pred 	%p<2>;
	.reg .b32 	%r<8>;
	.reg .b64 	%rd<11>;

	ld.param.u64 	%rd1, [_Z6arrmulPiS_S__param_0];
	ld.param.u64 	%rd2, [_Z6arrmulPiS_S__param_1];
	ld.param.u64 	%rd3, [_Z6arrmulPiS_S__param_2];
	mov.u32 	%r2, %tid.x;
	mov.u32 	%r3, %ctaid.x;
	mov.u32 	%r4, %ntid.x;
	mad.lo.s32 	%r1, %r3, %r4, %r2;
	setp.gt.s32 	%p1, %r1, 99;
	@%p1 bra 	$L__BB0_2;
	cvta.to.global.u64 	%rd4, %rd1;
	cvta.to.global.u64 	%rd5, %rd2;
	cvta.to.global.u64 	%rd6, %rd3;
	mul.wide.s32 	%rd7, %r1, 4;
	add.s64 	%rd8, %rd4, %rd7;
	ld.global.u32 	%r5, [%rd8];
	add.s64 	%rd9, %rd5, %rd7;
	ld.global.u32 	%r6, [%rd9];
	mul.lo.s32 	%r7, %r6, %r5;
	add.s64 	%rd10, %rd6, %rd7;
	st.global.u32 	[%rd10], %r7;
$L__BB0_2:
	ret;

}


// ===== COMPILED SASS (sm_100) =====

	.target	sm_100

	.elftype	@"ET_EXEC"


//--------------------- .note.nv.tkinfo           --------------------------
	.section	.note.nv.tkinfo,"",@"SHT_NOTE"
	.sectionflags	@"SHF_NOTE_NV_TKINFO"
	.tkinfo
        /*0018*/ 	.word	0x00000002
        /*0030*/ 	.string	""
        /*0030*/ 	.string	"ptxas"
        /*0030*/ 	.string	"Cuda compilation tools, release 13.0, V13.0.88"
        /*0030*/ 	.string	"Build cuda_13.0.r13.0/compiler.36424714_0"
        /*0030*/ 	.string	"-arch sm_100 -m 64 "



//--------------------- .note.nv.cuinfo           --------------------------
	.section	.note.nv.cuinfo,"",@"SHT_NOTE"
	.sectionflags	@"SHF_NOTE_NV_CUINFO"
        /*0018*/ 	.short	0x0002
        /*001a*/ 	.short	0x0064
        /*001c*/ 	.short	0x0082
	.zero		2


//--------------------- .nv.info                  --------------------------
	.section	.nv.info,"",@"SHT_CUDA_INFO"
	.align	4


	//----- nvinfo : EIATTR_REGCOUNT
	.align		4
        /*0000*/ 	.byte	0x04, 0x2f
        /*0002*/ 	.short	(.L_1 - .L_0)
	.align		4
.L_0:
        /*0004*/ 	.word	index@(_Z6arrmulPiS_S_)
        /*0008*/ 	.word	0x0000000c


	//----- nvinfo : EIATTR_FRAME_SIZE
	.align		4
.L_1:
        /*000c*/ 	.byte	0x04, 0x11
        /*000e*/ 	.short	(.L_3 - .L_2)
	.align		4
.L_2:
        /*0010*/ 	.word	index@(_Z6arrmulPiS_S_)
        /*0014*/ 	.word	0x00000000


	//----- nvinfo : EIATTR_MIN_STACK_SIZE
	.align		4
.L_3:
        /*0018*/ 	.byte	0x04, 0x12
        /*001a*/ 	.short	(.L_5 - .L_4)
	.align		4
.L_4:
        /*001c*/ 	.word	index@(_Z6arrmulPiS_S_)
        /*0020*/ 	.word	0x00000000
.L_5:


//--------------------- .nv.compat                --------------------------
	.section	.nv.compat,"",@"SHT_CUDA_COMPAT_INFO"
	.align	4
        /*0000*/ 	.byte	0x02, 0x09, 0x00, 0x00, 0x02, 0x02, 0x01, 0x00, 0x02, 0x05, 0x05, 0x00, 0x03, 0x07, 0x01, 0x01
        /*0010*/ 	.byte	0x02, 0x03, 0x00, 0x00, 0x02, 0x06, 0x01, 0x00, 0x04, 0x0b, 0x08, 0x00, 0x09, 0x00, 0x00, 0x00
        /*0020*/ 	.byte	0x00, 0x00, 0x00, 0x00


//--------------------- .nv.info._Z6arrmulPiS_S_  --------------------------
	.section	.nv.info._Z6arrmulPiS_S_,"",@"SHT_CUDA_INFO"
	.sectionflags	@""
	.align	4


	//----- nvinfo : EIATTR_CUDA_API_VERSION
	.align		4
        /*0000*/ 	.byte	0x04, 0x37
        /*0002*/ 	.short	(.L_7 - .L_6)
.L_6:
        /*0004*/ 	.word	0x00000082


	//----- nvinfo : EIATTR_KPARAM_INFO
	.align		4
.L_7:
        /*0008*/ 	.byte	0x04, 0x17
        /*000a*/ 	.short	(.L_9 - .L_8)
.L_8:
        /*000c*/ 	.word	0x00000000
        /*0010*/ 	.short	0x0002
        /*0012*/ 	.short	0x0010
        /*0014*/ 	.byte	0x00, 0xf5, 0x21, 0x00


	//----- nvinfo : EIATTR_KPARAM_INFO
	.align		4
.L_9:
        /*0018*/ 	.byte	0x04, 0x17
        /*001a*/ 	.short	(.L_11 - .L_10)
.L_10:
        /*001c*/ 	.word	0x00000000
        /*0020*/ 	.short	0x0001
        /*0022*/ 	.short	0x0008
        /*0024*/ 	.byte	0x00, 0xf5, 0x21, 0x00


	//----- nvinfo : EIATTR_KPARAM_INFO
	.align		4
.L_11:
        /*0028*/ 	.byte	0x04, 0x17
        /*002a*/ 	.short	(.L_13 - .L_12)
.L_12:
        /*002c*/ 	.word	0x00000000
        /*0030*/ 	.short	0x0000
        /*0032*/ 	.short	0x0000
        /*0034*/ 	.byte	0x00, 0xf5, 0x21, 0x00


	//----- nvinfo : EIATTR_SPARSE_MMA_MASK
	.align		4
.L_13:
        /*0038*/ 	.byte	0x03, 0x50
        /*003a*/ 	.short	0x0000


	//----- nvinfo : EIATTR_MAXREG_COUNT
	.align		4
        /*003c*/ 	.byte	0x03, 0x1b
        /*003e*/ 	.short	0x00ff


	//----- nvinfo : EIATTR_MERCURY_ISA_VERSION
	.align		4
        /*0040*/ 	.byte	0x03, 0x5f
        /*0042*/ 	.short	0x0101


	//----- nvinfo : EIATTR_VRC_CTA_INIT_COUNT
	.align		4
        /*0044*/ 	.byte	0x02, 0x4a
	.zero		1
	.zero		1


	//----- nvinfo : EIATTR_EXIT_INSTR_OFFSETS
	.align		4
        /*0048*/ 	.byte	0x04, 0x1c
        /*004a*/ 	.short	(.L_15 - .L_14)


	//   ....[0]....
.L_14:
        /*004c*/ 	.word	0x00000060


	//   ....[1]....
        /*0050*/ 	.word	0x00000120


	//----- nvinfo : EIATTR_CBANK_PARAM_SIZE
	.align		4
.L_15:
        /*0054*/ 	.byte	0x03, 0x19
        /*0056*/ 	.short	0x0018


	//----- nvinfo : EIATTR_PARAM_CBANK
	.align		4
        /*0058*/ 	.byte	0x04, 0x0a
        /*005a*/ 	.short	(.L_17 - .L_16)
	.align		4
.L_16:
        /*005c*/ 	.word	index@(.nv.constant0._Z6arrmulPiS_S_)
        /*0060*/ 	.short	0x0380
        /*0062*/ 	.short	0x0018


	//----- nvinfo : EIATTR_SW_WAR
	.align		4
.L_17:
        /*0064*/ 	.byte	0x04, 0x36
        /*0066*/ 	.short	(.L_19 - .L_18)
.L_18:
        /*0068*/ 	.word	0x00000008
.L_19:


//--------------------- .nv.callgraph             --------------------------
	.section	.nv.callgraph,"",@"SHT_CUDA_CALLGRAPH"
	.align	4
	.sectionentsize	8
	.align		4
        /*0000*/ 	.word	0x00000000
	.align		4
        /*0004*/ 	.word	0xffffffff
	.align		4
        /*0008*/ 	.word	0x00000000
	.align		4
        /*000c*/ 	.word	0xfffffffe
	.align		4
        /*0010*/ 	.word	0x00000000
	.align		4
        /*0014*/ 	.word	0xfffffffd
	.align		4
        /*0018*/ 	.word	0x00000000
	.align		4
        /*001c*/ 	.word	0xfffffffc


//--------------------- .text._Z6arrmulPiS_S_     --------------------------
	.section	.text._Z6arrmulPiS_S_,"ax",@progbits
	.align	128
        .global         _Z6arrmulPiS_S_
        .type           _Z6arrmulPiS_S_,@function
        .size           _Z6arrmulPiS_S_,(.L_x_1 - _Z6arrmulPiS_S_)
        .other          _Z6arrmulPiS_S_,@"STO_CUDA_ENTRY STV_DEFAULT"
_Z6arrmulPiS_S_:
.text._Z6arrmulPiS_S_:
[----:B------:R-:W-:Y:S01]  /*0000*/  LDC R1, c[0x0][0x37c] ;  /* 0x0000df00ff017b82 */ /* 0x000fe20000000800 */
[----:B------:R-:W0:Y:S07]  /*0010*/  S2R R9, SR_TID.X ;  /* 0x0000000000097919 */ /* 0x000e2e0000002100 */
[----:B------:R-:W0:Y:S08]  /*0020*/  S2UR UR4, SR_CTAID.X ;  /* 0x00000000000479c3 */ /* 0x000e300000002500 */
[----:B------:R-:W0:Y:S02]  /*0030*/  LDC R0, c[0x0][0x360] ;  /* 0x0000d800ff007b82 */ /* 0x000e240000000800 */
[----:B0-----:R-:W-:-:S05]  /*0040*/  IMAD R9, R0, UR4, R9 ;  /* 0x0000000400097c24 */ /* 0x001fca000f8e0209 */
[----:B------:R-:W-:-:S13]  /*0050*/  ISETP.GT.AND P0, PT, R9, 0x63, PT ;  /* 0x000000630900780c */ /* 0x000fda0003f04270 */
[----:B------:R-:W-:Y:S05]  /*0060*/  @P0 EXIT ;  /* 0x000000000000094d */ /* 0x000fea0003800000 */
[----:B------:R-:W0:Y:S01]  /*0070*/  LDC.64 R2, c[0x0][0x380] ;  /* 0x0000e000ff027b82 */ /* 0x000e220000000a00 */
[----:B------:R-:W1:Y:S07]  /*0080*/  LDCU.64 UR4, c[0x0][0x358] ;  /* 0x00006b00ff0477ac */ /* 0x000e6e0008000a00 */
[----:B------:R-:W2:Y:S08]  /*0090*/  LDC.64 R4, c[0x0][0x388] ;  /* 0x0000e200ff047b82 */ /* 0x000eb00000000a00 */
[----:B------:R-:W3:Y:S01]  /*00a0*/  LDC.64 R6, c[0x0][0x390] ;  /* 0x0000e400ff067b82 */ /* 0x000ee20000000a00 */
[----:B0-----:R-:W-:-:S06]  /*00b0*/  IMAD.WIDE R2, R9, 0x4, R2 ;  /* 0x0000000409027825 */ /* 0x001fcc00078e0202 */
[----:B-1----:R-:W4:Y:S01]  /*00c0*/  LDG.E R2, desc[UR4][R2.64] ;  /* 0x0000000402027981 */ /* 0x002f22000c1e1900 */
[----:B--2---:R-:W-:-:S06]  /*00d0*/  IMAD.WIDE R4, R9, 0x4, R4 ;  /* 0x0000000409047825 */ /* 0x004fcc00078e0204 */
[----:B------:R-:W4:Y:S01]  /*00e0*/  LDG.E R5, desc[UR4][R4.64] ;  /* 0x0000000404057981 */ /* 0x000f22000c1e1900 */
[----:B---3--:R-:W-:-:S04]  /*00f0*/  IMAD.WIDE R6, R9, 0x4, R6 ;  /* 0x0000000409067825 */ /* 0x008fc800078e0206 */
[----:B----4-:R-:W-:-:S05]  /*0100*/  IMAD R9, R2, R5, RZ ;  /* 0x0000000502097224 */ /* 0x010fca00078e02ff */
[----:B------:R-:W-:Y:S01]  /*0110*/  STG.E desc[UR4][R6.64], R9 ;  /* 0x0000000906007986 */ /* 0x000fe2000c101904 */
[----:B------:R-:W-:Y:S05]  /*0120*/  EXIT ;  /* 0x000000000000794d */ /* 0x000fea0003800000 */
.L_x_0:
[----:B------:R-:W-:-:S00]  /*0130*/  BRA `(.L_x_0) ;  /* 0xfffffffc00fc7947 */ /* 0x000fc0000383ffff */
[----:B------:R-:W-:-:S00]  /*0140*/  NOP ;  /* 0x0000000000007918 */ /* 0x000fc00000000000 */
        /* <DEDUP_REMOVED lines=11> */
.L_x_1:


//--------------------- .nv.shared.reserved.0     --------------------------
	.section	.nv.shared.reserved.0,"aw",@nobits
	.weak		__nv_reservedSMEM_offset_0_alias
	.size		__nv_reservedSMEM_offset_0_alias, 0, 64
	.other		__nv_reservedSMEM_offset_0_alias,@"STO_CUDA_RESERVED_SHARED STV_DEFAULT"
__nv_reservedSMEM_offset_0_alias:
	.zero		0
	.zero		64


//--------------------- .nv.constant0._Z6arrmulPiS_S_ --------------------------
	.section	.nv.constant0._Z6arrmulPiS_S_,"a",@progbits
	.sectionflags	@""
	.align	4
.nv.constant0._Z6arrmulPiS_S_:
	.zero		920


//--------------------- SYMBOLS --------------------------

	.type		.nv.reservedSmem.offset0,@object
	.size		.nv.reservedSmem.offset0,0x4
